//
// Generated by NVIDIA NVVM Compiler
//
// Compiler Build ID: CL-36424714
// Cuda compilation tools, release 13.0, V13.0.88
// Based on NVVM 20.0.0
//

.version 9.0
.target sm_100
.address_size 64

	// .globl	mandelbrot

.visible .entry mandelbrot(
	.param .u32 mandelbrot_param_0,
	.param .u32 mandelbrot_param_1,
	.param .u32 mandelbrot_param_2,
	.param .u32 mandelbrot_param_3,
	.param .f32 mandelbrot_param_4,
	.param .f32 mandelbrot_param_5,
	.param .f32 mandelbrot_param_6,
	.param .f32 mandelbrot_param_7,
	.param .f32 mandelbrot_param_8,
	.param .f32 mandelbrot_param_9,
	.param .u64 .ptr .align 1 mandelbrot_param_10
)
{
	.reg .pred 	%p<11>;
	.reg .b32 	%r<26>;
	.reg .b32 	%f<93>;
	.reg .b64 	%rd<5>;

	ld.param.u32 	%r7, [mandelbrot_param_0];
	ld.param.u32 	%r5, [mandelbrot_param_1];
	ld.param.u32 	%r6, [mandelbrot_param_2];
	ld.param.f32 	%f15, [mandelbrot_param_4];
	ld.param.f32 	%f16, [mandelbrot_param_5];
	ld.param.f32 	%f17, [mandelbrot_param_6];
	ld.param.f32 	%f18, [mandelbrot_param_7];
	ld.param.f32 	%f19, [mandelbrot_param_8];
	ld.param.f32 	%f20, [mandelbrot_param_9];
	ld.param.u64 	%rd1, [mandelbrot_param_10];
	mov.u32 	%r8, %tid.x;
	mov.u32 	%r9, %ctaid.x;
	mov.u32 	%r10, %ntid.x;
	mad.lo.s32 	%r1, %r9, %r10, %r8;
	setp.ge.s32 	%p1, %r1, %r7;
	@%p1 bra 	$L__BB0_7;
	div.s32 	%r11, %r1, %r6;
	mul.lo.s32 	%r12, %r11, %r6;
	sub.s32 	%r13, %r1, %r12;
	cvt.rn.f32.s32 	%f23, %r13;
	add.f32 	%f24, %f19, %f23;
	sub.f32 	%f25, %f17, %f15;
	mul.f32 	%f26, %f25, %f24;
	div.rn.f32 	%f27, %f26, 0f44480000;
	add.f32 	%f1, %f15, %f27;
	cvt.rn.f32.s32 	%f28, %r11;
	add.f32 	%f29, %f20, %f28;
	sub.f32 	%f30, %f18, %f16;
	mul.f32 	%f31, %f30, %f29;
	div.rn.f32 	%f32, %f31, 0f44480000;
	add.f32 	%f2, %f16, %f32;
	setp.lt.s32 	%p2, %r5, 1;
	mov.f32 	%f92, 0f3F800000;
	mov.f32 	%f88, 0f00000000;
	mov.f32 	%f89, %f88;
	@%p2 bra 	$L__BB0_6;
	mov.f32 	%f89, 0f00000000;
	mov.b32 	%r24, 0;
	mov.f32 	%f88, %f89;
$L__BB0_3:
	mul.f32 	%f5, %f88, %f88;
	mul.f32 	%f6, %f89, %f89;
	add.f32 	%f34, %f5, %f6;
	setp.geu.f32 	%p3, %f34, 0f40800000;
	mov.u32 	%r25, %r24;
	@%p3 bra 	$L__BB0_5;
	sub.f32 	%f35, %f5, %f6;
	mul.f32 	%f36, %f88, %f89;
	fma.rn.f32 	%f37, %f88, %f89, %f36;
	add.f32 	%f88, %f1, %f35;
	add.f32 	%f89, %f2, %f37;
	add.s32 	%r24, %r24, 1;
	setp.ne.s32 	%p4, %r24, %r5;
	mov.u32 	%r25, %r5;
	@%p4 bra 	$L__BB0_3;
$L__BB0_5:
	add.s32 	%r15, %r25, 1;
	cvt.rn.f32.u32 	%f92, %r15;
$L__BB0_6:
	mul.f32 	%f38, %f89, %f89;
	fma.rn.f32 	%f39, %f88, %f88, %f38;
	sqrt.rn.f32 	%f40, %f39;
	setp.lt.f32 	%p5, %f40, 0f00800000;
	mul.f32 	%f41, %f40, 0f4B000000;
	selp.f32 	%f42, %f41, %f40, %p5;
	selp.f32 	%f43, 0fC1B80000, 0f00000000, %p5;
	mov.b32 	%r16, %f42;
	add.s32 	%r17, %r16, -1060439283;
	and.b32  	%r18, %r17, -8388608;
	sub.s32 	%r19, %r16, %r18;
	mov.b32 	%f44, %r19;
	cvt.rn.f32.s32 	%f45, %r18;
	fma.rn.f32 	%f46, %f45, 0f34000000, %f43;
	add.f32 	%f47, %f44, 0fBF800000;
	fma.rn.f32 	%f48, %f47, 0f3DC6B27F, 0fBE2C7F30;
	fma.rn.f32 	%f49, %f48, %f47, 0f3E2FCF2A;
	fma.rn.f32 	%f50, %f49, %f47, 0fBE374E43;
	fma.rn.f32 	%f51, %f50, %f47, 0f3E520BF4;
	fma.rn.f32 	%f52, %f51, %f47, 0fBE763C8B;
	fma.rn.f32 	%f53, %f52, %f47, 0f3E93BF99;
	fma.rn.f32 	%f54, %f53, %f47, 0fBEB8AA49;
	fma.rn.f32 	%f55, %f54, %f47, 0f3EF6384A;
	fma.rn.f32 	%f56, %f55, %f47, 0fBF38AA3B;
	mul.f32 	%f57, %f47, %f56;
	mul.f32 	%f58, %f47, %f57;
	fma.rn.f32 	%f59, %f47, 0f3FB8AA3B, %f58;
	add.f32 	%f60, %f46, %f59;
	setp.gt.u32 	%p6, %r16, 2139095039;
	fma.rn.f32 	%f61, %f42, 0f7F800000, 0f7F800000;
	selp.f32 	%f62, %f61, %f60, %p6;
	setp.eq.f32 	%p7, %f42, 0f00000000;
	selp.f32 	%f63, 0fFF800000, %f62, %p7;
	setp.lt.f32 	%p8, %f63, 0f00800000;
	mul.f32 	%f64, %f63, 0f4B000000;
	selp.f32 	%f65, %f64, %f63, %p8;
	selp.f32 	%f66, 0fC1B80000, 0f00000000, %p8;
	mov.b32 	%r20, %f65;
	add.s32 	%r21, %r20, -1059760811;
	and.b32  	%r22, %r21, -8388608;
	sub.s32 	%r23, %r20, %r22;
	mov.b32 	%f67, %r23;
	cvt.rn.f32.s32 	%f68, %r22;
	fma.rn.f32 	%f69, %f68, 0f34000000, %f66;
	add.f32 	%f70, %f67, 0fBF800000;
	fma.rn.f32 	%f71, %f70, 0fBE055027, 0f3E1039F6;
	fma.rn.f32 	%f72, %f71, %f70, 0fBDF8CDCC;
	fma.rn.f32 	%f73, %f72, %f70, 0f3E0F2955;
	fma.rn.f32 	%f74, %f73, %f70, 0fBE2AD8B9;
	fma.rn.f32 	%f75, %f74, %f70, 0f3E4CED0B;
	fma.rn.f32 	%f76, %f75, %f70, 0fBE7FFF22;
	fma.rn.f32 	%f77, %f76, %f70, 0f3EAAAA78;
	fma.rn.f32 	%f78, %f77, %f70, 0fBF000000;
	mul.f32 	%f79, %f70, %f78;
	fma.rn.f32 	%f80, %f79, %f70, %f70;
	fma.rn.f32 	%f81, %f69, 0f3F317218, %f80;
	setp.gt.u32 	%p9, %r20, 2139095039;
	fma.rn.f32 	%f82, %f65, 0f7F800000, 0f7F800000;
	selp.f32 	%f83, %f82, %f81, %p9;
	setp.eq.f32 	%p10, %f65, 0f00000000;
	selp.f32 	%f84, 0fFF800000, %f83, %p10;
	sub.f32 	%f85, %f92, %f84;
	cvta.to.global.u64 	%rd2, %rd1;
	mul.wide.s32 	%rd3, %r1, 4;
	add.s64 	%rd4, %rd2, %rd3;
	st.global.f32 	[%rd4], %f85;
$L__BB0_7:
	ret;

}


// ===== COMPILED SASS (sm_100) =====

	.target	sm_100

	.elftype	@"ET_EXEC"


//--------------------- .note.nv.tkinfo           --------------------------
	.section	.note.nv.tkinfo,"",@"SHT_NOTE"
	.sectionflags	@"SHF_NOTE_NV_TKINFO"
	.tkinfo
        /*0018*/ 	.word	0x00000002
        /*0030*/ 	.string	""
        /*0030*/ 	.string	"ptxas"
        /*0030*/ 	.string	"Cuda compilation tools, release 13.0, V13.0.88"
        /*0030*/ 	.string	"Build cuda_13.0.r13.0/compiler.36424714_0"
        /*0030*/ 	.string	"-arch sm_100 -m 64 "



//--------------------- .note.nv.cuinfo           --------------------------
	.section	.note.nv.cuinfo,"",@"SHT_NOTE"
	.sectionflags	@"SHF_NOTE_NV_CUINFO"
        /*0018*/ 	.short	0x0002
        /*001a*/ 	.short	0x0064
        /*001c*/ 	.short	0x0082
	.zero		2


//--------------------- .nv.info                  --------------------------
	.section	.nv.info,"",@"SHT_CUDA_INFO"
	.align	4


	//----- nvinfo : EIATTR_REGCOUNT
	.align		4
        /*0000*/ 	.byte	0x04, 0x2f
        /*0002*/ 	.short	(.L_1 - .L_0)
	.align		4
.L_0:
        /*0004*/ 	.word	index@(mandelbrot)
        /*0008*/ 	.word	0x00000012


	//----- nvinfo : EIATTR_FRAME_SIZE
	.align		4
.L_1:
        /*000c*/ 	.byte	0x04, 0x11
        /*000e*/ 	.short	(.L_3 - .L_2)
	.align		4
.L_2:
        /*0010*/ 	.word	index@($__internal_1_$__cuda_sm3x_div_rn_noftz_f32_slowpath)
        /*0014*/ 	.word	0x00000000


	//----- nvinfo : EIATTR_FRAME_SIZE
	.align		4
.L_3:
        /*0018*/ 	.byte	0x04, 0x11
        /*001a*/ 	.short	(.L_5 - .L_4)
	.align		4
.L_4:
        /*001c*/ 	.word	index@($__internal_0_$__cuda_sm20_sqrt_rn_f32_slowpath)
        /*0020*/ 	.word	0x00000000


	//----- nvinfo : EIATTR_FRAME_SIZE
	.align		4
.L_5:
        /*0024*/ 	.byte	0x04, 0x11
        /*0026*/ 	.short	(.L_7 - .L_6)
	.align		4
.L_6:
        /*0028*/ 	.word	index@(mandelbrot)
        /*002c*/ 	.word	0x00000000


	//----- nvinfo : EIATTR_MIN_STACK_SIZE
	.align		4
.L_7:
        /*0030*/ 	.byte	0x04, 0x12
        /*0032*/ 	.short	(.L_9 - .L_8)
	.align		4
.L_8:
        /*0034*/ 	.word	index@(mandelbrot)
        /*0038*/ 	.word	0x00000000
.L_9:


//--------------------- .nv.compat                --------------------------
	.section	.nv.compat,"",@"SHT_CUDA_COMPAT_INFO"
	.align	4
        /*0000*/ 	.byte	0x02, 0x09, 0x00, 0x00, 0x02, 0x02, 0x01, 0x00, 0x02, 0x05, 0x05, 0x00, 0x03, 0x07, 0x01, 0x01
        /*0010*/ 	.byte	0x02, 0x03, 0x00, 0x00, 0x02, 0x06, 0x01, 0x00, 0x04, 0x0b, 0x08, 0x00, 0x01, 0x00, 0x00, 0x00
        /*0020*/ 	.byte	0x00, 0x00, 0x00, 0x00


//--------------------- .nv.info.mandelbrot       --------------------------
	.section	.nv.info.mandelbrot,"",@"SHT_CUDA_INFO"
	.sectionflags	@""
	.align	4


	//----- nvinfo : EIATTR_CUDA_API_VERSION
	.align		4
        /*0000*/ 	.byte	0x04, 0x37
        /*0002*/ 	.short	(.L_11 - .L_10)
.L_10:
        /*0004*/ 	.word	0x00000082


	//----- nvinfo : EIATTR_KPARAM_INFO
	.align		4
.L_11:
        /*0008*/ 	.byte	0x04, 0x17
        /*000a*/ 	.short	(.L_13 - .L_12)
.L_12:
        /*000c*/ 	.word	0x00000000
        /*0010*/ 	.short	0x000a
        /*0012*/ 	.short	0x0028
        /*0014*/ 	.byte	0x00, 0xf5, 0x21, 0x00


	//----- nvinfo : EIATTR_KPARAM_INFO
	.align		4
.L_13:
        /*0018*/ 	.byte	0x04, 0x17
        /*001a*/ 	.short	(.L_15 - .L_14)
.L_14:
        /*001c*/ 	.word	0x00000000
        /*0020*/ 	.short	0x0009
        /*0022*/ 	.short	0x0024
        /*0024*/ 	.byte	0x00, 0xf0, 0x11, 0x00


	//----- nvinfo : EIATTR_KPARAM_INFO
	.align		4
.L_15:
        /*0028*/ 	.byte	0x04, 0x17
        /*002a*/ 	.short	(.L_17 - .L_16)
.L_16:
        /*002c*/ 	.word	0x00000000
        /*0030*/ 	.short	0x0008
        /*0032*/ 	.short	0x0020
        /*0034*/ 	.byte	0x00, 0xf0, 0x11, 0x00


	//----- nvinfo : EIATTR_KPARAM_INFO
	.align		4
.L_17:
        /*0038*/ 	.byte	0x04, 0x17
        /*003a*/ 	.short	(.L_19 - .L_18)
.L_18:
        /*003c*/ 	.word	0x00000000
        /*0040*/ 	.short	0x0007
        /*0042*/ 	.short	0x001c
        /*0044*/ 	.byte	0x00, 0xf0, 0x11, 0x00


	//----- nvinfo : EIATTR_KPARAM_INFO
	.align		4
.L_19:
        /*0048*/ 	.byte	0x04, 0x17
        /*004a*/ 	.short	(.L_21 - .L_20)
.L_20:
        /*004c*/ 	.word	0x00000000
        /*0050*/ 	.short	0x0006
        /*0052*/ 	.short	0x0018
        /*0054*/ 	.byte	0x00, 0xf0, 0x11, 0x00


	//----- nvinfo : EIATTR_KPARAM_INFO
	.align		4
.L_21:
        /*0058*/ 	.byte	0x04, 0x17
        /*005a*/ 	.short	(.L_23 - .L_22)
.L_22:
        /*005c*/ 	.word	0x00000000
        /*0060*/ 	.short	0x0005
        /*0062*/ 	.short	0x0014
        /*0064*/ 	.byte	0x00, 0xf0, 0x11, 0x00


	//----- nvinfo : EIATTR_KPARAM_INFO
	.align		4
.L_23:
        /*0068*/ 	.byte	0x04, 0x17
        /*006a*/ 	.short	(.L_25 - .L_24)
.L_24:
        /*006c*/ 	.word	0x00000000
        /*0070*/ 	.short	0x0004
        /*0072*/ 	.short	0x0010
        /*0074*/ 	.byte	0x00, 0xf0, 0x11, 0x00


	//----- nvinfo : EIATTR_KPARAM_INFO
	.align		4
.L_25:
        /*0078*/ 	.byte	0x04, 0x17
        /*007a*/ 	.short	(.L_27 - .L_26)
.L_26:
        /*007c*/ 	.word	0x00000000
        /*0080*/ 	.short	0x0003
        /*0082*/ 	.short	0x000c
        /*0084*/ 	.byte	0x00, 0xf0, 0x11, 0x00


	//----- nvinfo : EIATTR_KPARAM_INFO
	.align		4
.L_27:
        /*0088*/ 	.byte	0x04, 0x17
        /*008a*/ 	.short	(.L_29 - .L_28)
.L_28:
        /*008c*/ 	.word	0x00000000
        /*0090*/ 	.short	0x0002
        /*0092*/ 	.short	0x0008
        /*0094*/ 	.byte	0x00, 0xf0, 0x11, 0x00


	//----- nvinfo : EIATTR_KPARAM_INFO
	.align		4
.L_29:
        /*0098*/ 	.byte	0x04, 0x17
        /*009a*/ 	.short	(.L_31 - .L_30)
.L_30:
        /*009c*/ 	.word	0x00000000
        /*00a0*/ 	.short	0x0001
        /*00a2*/ 	.short	0x0004
        /*00a4*/ 	.byte	0x00, 0xf0, 0x11, 0x00


	//----- nvinfo : EIATTR_KPARAM_INFO
	.align		4
.L_31:
        /*00a8*/ 	.byte	0x04, 0x17
        /*00aa*/ 	.short	(.L_33 - .L_32)
.L_32:
        /*00ac*/ 	.word	0x00000000
        /*00b0*/ 	.short	0x0000
        /*00b2*/ 	.short	0x0000
        /*00b4*/ 	.byte	0x00, 0xf0, 0x11, 0x00


	//----- nvinfo : EIATTR_SPARSE_MMA_MASK
	.align		4
.L_33:
        /*00b8*/ 	.byte	0x03, 0x50
        /*00ba*/ 	.short	0x0000


	//----- nvinfo : EIATTR_MAXREG_COUNT
	.align		4
        /*00bc*/ 	.byte	0x03, 0x1b
        /*00be*/ 	.short	0x00ff


	//----- nvinfo : EIATTR_MERCURY_ISA_VERSION
	.align		4
        /*00c0*/ 	.byte	0x03, 0x5f
        /*00c2*/ 	.short	0x0101


	//----- nvinfo : EIATTR_VRC_CTA_INIT_COUNT
	.align		4
        /*00c4*/ 	.byte	0x02, 0x4a
	.zero		1
	.zero		1


	//----- nvinfo : EIATTR_EXIT_INSTR_OFFSETS
	.align		4
        /*00c8*/ 	.byte	0x04, 0x1c
        /*00ca*/ 	.short	(.L_35 - .L_34)


	//   ....[0]....
.L_34:
        /*00cc*/ 	.word	0x00000070


	//   ....[1]....
        /*00d0*/ 	.word	0x00000b60


	//----- nvinfo : EIATTR_CRS_STACK_SIZE
	.align		4
.L_35:
        /*00d4*/ 	.byte	0x04, 0x1e
        /*00d6*/ 	.short	(.L_37 - .L_36)
.L_36:
        /*00d8*/ 	.word	0x00000000


	//----- nvinfo : EIATTR_CBANK_PARAM_SIZE
	.align		4
.L_37:
        /*00dc*/ 	.byte	0x03, 0x19
        /*00de*/ 	.short	0x0030


	//----- nvinfo : EIATTR_PARAM_CBANK
	.align		4
        /*00e0*/ 	.byte	0x04, 0x0a
        /*00e2*/ 	.short	(.L_39 - .L_38)
	.align		4
.L_38:
        /*00e4*/ 	.word	index@(.nv.constant0.mandelbrot)
        /*00e8*/ 	.short	0x0380
        /*00ea*/ 	.short	0x0030


	//----- nvinfo : EIATTR_SW_WAR
	.align		4
.L_39:
        /*00ec*/ 	.byte	0x04, 0x36
        /*00ee*/ 	.short	(.L_41 - .L_40)
.L_40:
        /*00f0*/ 	.word	0x00000008
.L_41:


//--------------------- .nv.callgraph             --------------------------
	.section	.nv.callgraph,"",@"SHT_CUDA_CALLGRAPH"
	.align	4
	.sectionentsize	8
	.align		4
        /*0000*/ 	.word	0x00000000
	.align		4
        /*0004*/ 	.word	0xffffffff
	.align		4
        /*0008*/ 	.word	0x00000000
	.align		4
        /*000c*/ 	.word	0xfffffffe
	.align		4
        /*0010*/ 	.word	0x00000000
	.align		4
        /*0014*/ 	.word	0xfffffffd
	.align		4
        /*0018*/ 	.word	0x00000000
	.align		4
        /*001c*/ 	.word	0xfffffffc


//--------------------- .text.mandelbrot          --------------------------
	.section	.text.mandelbrot,"ax",@progbits
	.align	128
        .global         mandelbrot
        .type           mandelbrot,@function
        .size           mandelbrot,(.L_x_25 - mandelbrot)
        .other          mandelbrot,@"STO_CUDA_ENTRY STV_DEFAULT"
mandelbrot:
.text.mandelbrot:
[----:B------:R-:W-:Y:S01]  /*0000*/  LDC R1, c[0x0][0x37c] ;  /* 0x0000df00ff017b82 */ /* 0x000fe20000000800 */
[----:B------:R-:W0:Y:S07]  /*0010*/  S2R R2, SR_TID.X ;  /* 0x0000000000027919 */ /* 0x000e2e0000002100 */
[----:B------:R-:W0:Y:S01]  /*0020*/  S2UR UR4, SR_CTAID.X ;  /* 0x00000000000479c3 */ /* 0x000e220000002500 */
[----:B------:R-:W1:Y:S07]  /*0030*/  LDCU UR5, c[0x0][0x380] ;  /* 0x00007000ff0577ac */ /* 0x000e6e0008000800 */
[----:B------:R-:W0:Y:S02]  /*0040*/  LDC R3, c[0x0][0x360] ;  /* 0x0000d800ff037b82 */ /* 0x000e240000000800 */
[----:B0-----:R-:W-:-:S05]  /*0050*/  IMAD R2, R3, UR4, R2 ;  /* 0x0000000403027c24 */ /* 0x001fca000f8e0202 */
[----:B-1----:R-:W-:-:S13]  /*0060*/  ISETP.GE.AND P0, PT, R2, UR5, PT ;  /* 0x0000000502007c0c */ /* 0x002fda000bf06270 */
[----:B------:R-:W-:Y:S05]  /*0070*/  @P0 EXIT ;  /* 0x000000000000094d */ /* 0x000fea0003800000 */
[----:B------:R-:W0:Y:S01]  /*0080*/  LDC R7, c[0x0][0x388] ;  /* 0x0000e200ff077b82 */ /* 0x000e220000000800 */
[----:B------:R-:W1:Y:S01]  /*0090*/  LDCU UR5, c[0x0][0x398] ;  /* 0x00007300ff0577ac */ /* 0x000e620008000800 */
[----:B------:R-:W-:Y:S01]  /*00a0*/  BSSY.RECONVERGENT B0, `(.L_x_0) ;  /* 0x000002c000007945 */ /* 0x000fe20003800200 */
[----:B------:R-:W2:Y:S01]  /*00b0*/  LDCU UR4, c[0x0][0x3a0] ;  /* 0x00007400ff0477ac */ /* 0x000ea20008000800 */
[----:B0-----:R-:W-:-:S04]  /*00c0*/  IABS R3, R7 ;  /* 0x0000000700037213 */ /* 0x001fc80000000000 */
[----:B------:R-:W0:Y:S08]  /*00d0*/  I2F.RP R0, R3 ;  /* 0x0000000300007306 */ /* 0x000e300000209400 */
[----:B0-----:R-:W0:Y:S02]  /*00e0*/  MUFU.RCP R0, R0 ;  /* 0x0000000000007308 */ /* 0x001e240000001000 */
[----:B0-----:R-:W-:-:S06]  /*00f0*/  IADD3 R4, PT, PT, R0, 0xffffffe, RZ ;  /* 0x0ffffffe00047810 */ /* 0x001fcc0007ffe0ff */
[----:B------:R0:W3:Y:S02]  /*0100*/  F2I.FTZ.U32.TRUNC.NTZ R5, R4 ;  /* 0x0000000400057305 */ /* 0x0000e4000021f000 */
[----:B0-----:R-:W-:Y:S02]  /*0110*/  HFMA2 R4, -RZ, RZ, 0, 0 ;  /* 0x00000000ff047431 */ /* 0x001fe400000001ff */
[----:B---3--:R-:W-:-:S04]  /*0120*/  IMAD.MOV R6, RZ, RZ, -R5 ;  /* 0x000000ffff067224 */ /* 0x008fc800078e0a05 */
[----:B------:R-:W-:Y:S01]  /*0130*/  IMAD R9, R6, R3, RZ ;  /* 0x0000000306097224 */ /* 0x000fe200078e02ff */
[----:B------:R-:W-:-:S03]  /*0140*/  IABS R6, R2 ;  /* 0x0000000200067213 */ /* 0x000fc60000000000 */
[----:B------:R-:W-:Y:S01]  /*0150*/  IMAD.HI.U32 R5, R5, R9, R4 ;  /* 0x0000000905057227 */ /* 0x000fe200078e0004 */
[----:B------:R-:W-:-:S05]  /*0160*/  MOV R4, 0x44480000 ;  /* 0x4448000000047802 */ /* 0x000fca0000000f00 */
[----:B------:R-:W-:-:S04]  /*0170*/  IMAD.HI.U32 R5, R5, R6, RZ ;  /* 0x0000000605057227 */ /* 0x000fc800078e00ff */
[----:B------:R-:W-:-:S04]  /*0180*/  IMAD.MOV R0, RZ, RZ, -R5 ;  /* 0x000000ffff007224 */ /* 0x000fc800078e0a05 */
[----:B------:R-:W-:-:S05]  /*0190*/  IMAD R0, R3, R0, R6 ;  /* 0x0000000003007224 */ /* 0x000fca00078e0206 */
[----:B------:R-:W-:-:S13]  /*01a0*/  ISETP.GT.U32.AND P2, PT, R3, R0, PT ;  /* 0x000000000300720c */ /* 0x000fda0003f44070 */
[-C--:B------:R-:W-:Y:S01]  /*01b0*/  @!P2 IADD3 R0, PT, PT, R0, -R3.reuse, RZ ;  /* 0x800000030000a210 */ /* 0x080fe20007ffe0ff */
[----:B------:R-:W-:Y:S01]  /*01c0*/  @!P2 VIADD R5, R5, 0x1 ;  /* 0x000000010505a836 */ /* 0x000fe20000000000 */
[----:B------:R-:W-:Y:S02]  /*01d0*/  ISETP.NE.AND P2, PT, R7, RZ, PT ;  /* 0x000000ff0700720c */ /* 0x000fe40003f45270 */
[----:B------:R-:W-:Y:S02]  /*01e0*/  ISETP.GE.U32.AND P0, PT, R0, R3, PT ;  /* 0x000000030000720c */ /* 0x000fe40003f06070 */
[----:B------:R-:W-:Y:S01]  /*01f0*/  LOP3.LUT R0, R2, R7, RZ, 0x3c, !PT ;  /* 0x0000000702007212 */ /* 0x000fe200078e3cff */
[----:B------:R-:W1:Y:S03]  /*0200*/  LDC R3, c[0x0][0x390] ;  /* 0x0000e400ff037b82 */ /* 0x000e660000000800 */
[----:B------:R-:W-:-:S07]  /*0210*/  ISETP.GE.AND P1, PT, R0, RZ, PT ;  /* 0x000000ff0000720c */ /* 0x000fce0003f26270 */
[----:B------:R-:W-:-:S06]  /*0220*/  @P0 IADD3 R5, PT, PT, R5, 0x1, RZ ;  /* 0x0000000105050810 */ /* 0x000fcc0007ffe0ff */
[----:B------:R-:W-:Y:S01]  /*0230*/  @!P1 IMAD.MOV R5, RZ, RZ, -R5 ;  /* 0x000000ffff059224 */ /* 0x000fe200078e0a05 */
[----:B------:R-:W-:-:S04]  /*0240*/  @!P2 LOP3.LUT R5, RZ, R7, RZ, 0x33, !PT ;  /* 0x00000007ff05a212 */ /* 0x000fc800078e33ff */
[----:B------:R-:W-:Y:S01]  /*0250*/  IADD3 R0, PT, PT, -R5, RZ, RZ ;  /* 0x000000ff05007210 */ /* 0x000fe20007ffe1ff */
[----:B-1----:R-:W-:-:S04]  /*0260*/  FADD R3, -R3, UR5 ;  /* 0x0000000503037e21 */ /* 0x002fc80008000100 */
[----:B------:R-:W-:Y:S02]  /*0270*/  IMAD R0, R7, R0, R2 ;  /* 0x0000000007007224 */ /* 0x000fe400078e0202 */
[----:B------:R-:W-:-:S03]  /*0280*/  IMAD.MOV.U32 R7, RZ, RZ, 0x3aa3d70a ;  /* 0x3aa3d70aff077424 */ /* 0x000fc600078e00ff */
[----:B------:R-:W-:Y:S01]  /*0290*/  I2FP.F32.S32 R0, R0 ;  /* 0x0000000000007245 */ /* 0x000fe20000201400 */
[----:B------:R-:W-:-:S04]  /*02a0*/  FFMA R6, R7, -R4, 1 ;  /* 0x3f80000007067423 */ /* 0x000fc80000000804 */
[----:B--2---:R-:W-:Y:S01]  /*02b0*/  FADD R0, R0, UR4 ;  /* 0x0000000400007e21 */ /* 0x004fe20008000000 */
[----:B------:R-:W-:-:S03]  /*02c0*/  FFMA R6, R6, R7, 0.0012499999720603227615 ;  /* 0x3aa3d70a06067423 */ /* 0x000fc60000000007 */
[----:B------:R-:W-:-:S04]  /*02d0*/  FMUL R3, R0, R3 ;  /* 0x0000000300037220 */ /* 0x000fc80000400000 */
[----:B------:R-:W0:Y:S01]  /*02e0*/  FCHK P0, R3, 800 ;  /* 0x4448000003007902 */ /* 0x000e220000000000 */
[----:B------:R-:W-:-:S04]  /*02f0*/  FFMA R0, R3, R6, RZ ;  /* 0x0000000603007223 */ /* 0x000fc800000000ff */
[----:B------:R-:W-:-:S04]  /*0300*/  FFMA R7, R0, -800, R3 ;  /* 0xc448000000077823 */ /* 0x000fc80000000003 */
[----:B------:R-:W-:Y:S01]  /*0310*/  FFMA R6, R6, R7, R0 ;  /* 0x0000000706067223 */ /* 0x000fe20000000000 */
[----:B0-----:R-:W-:Y:S06]  /*0320*/  @!P0 BRA `(.L_x_1) ;  /* 0x00000000000c8947 */ /* 0x001fec0003800000 */
[----:B------:R-:W-:-:S07]  /*0330*/  MOV R6, 0x350 ;  /* 0x0000035000067802 */ /* 0x000fce0000000f00 */
[----:B------:R-:W-:Y:S05]  /*0340*/  CALL.REL.NOINC `($__internal_1_$__cuda_sm3x_div_rn_noftz_f32_slowpath) ;  /* 0x0000000800687944 */ /* 0x000fea0003c00000 */
[----:B------:R-:W-:-:S07]  /*0350*/  IMAD.MOV.U32 R6, RZ, RZ, R0 ;  /* 0x000000ffff067224 */ /* 0x000fce00078e0000 */
.L_x_1:
[----:B------:R-:W-:Y:S05]  /*0360*/  BSYNC.RECONVERGENT B0 ;  /* 0x0000000000007941 */ /* 0x000fea0003800200 */
.L_x_0:
[----:B------:R-:W0:Y:S01]  /*0370*/  LDC R0, c[0x0][0x39c] ;  /* 0x0000e700ff007b82 */ /* 0x000e220000000800 */
[----:B------:R-:W1:Y:S01]  /*0380*/  LDCU UR4, c[0x0][0x3a4] ;  /* 0x00007480ff0477ac */ /* 0x000e620008000800 */
[----:B------:R-:W-:Y:S01]  /*0390*/  I2FP.F32.S32 R5, R5 ;  /* 0x0000000500057245 */ /* 0x000fe20000201400 */
[----:B------:R-:W-:Y:S01]  /*03a0*/  HFMA2 R3, -RZ, RZ, 0.82958984375, -112.625 ;  /* 0x3aa3d70aff037431 */ /* 0x000fe200000001ff */
[----:B------:R-:W-:Y:S01]  /*03b0*/  BSSY.RECONVERGENT B0, `(.L_x_2) ;  /* 0x0000010000007945 */ /* 0x000fe20003800200 */
[----:B------:R-:W0:Y:S03]  /*03c0*/  LDCU.64 UR6, c[0x0][0x390] ;  /* 0x00007200ff0677ac */ /* 0x000e260008000a00 */
[----:B------:R-:W-:Y:S01]  /*03d0*/  FFMA R8, R3, -R4, 1 ;  /* 0x3f80000003087423 */ /* 0x000fe20000000804 */
[----:B-1----:R-:W-:Y:S01]  /*03e0*/  FADD R5, R5, UR4 ;  /* 0x0000000405057e21 */ /* 0x002fe20008000000 */
[----:B0-----:R-:W-:-:S04]  /*03f0*/  FADD R0, R0, -UR7 ;  /* 0x8000000700007e21 */ /* 0x001fc80008000000 */
[----:B------:R-:W-:Y:S01]  /*0400*/  FMUL R10, R5, R0 ;  /* 0x00000000050a7220 */ /* 0x000fe20000400000 */
[----:B------:R-:W-:Y:S01]  /*0410*/  FFMA R0, R8, R3, 0.0012499999720603227615 ;  /* 0x3aa3d70a08007423 */ /* 0x000fe20000000003 */
[----:B------:R-:W-:Y:S02]  /*0420*/  FADD R5, R6, UR6 ;  /* 0x0000000606057e21 */ /* 0x000fe40008000000 */
[----:B------:R-:W0:Y:S01]  /*0430*/  FCHK P0, R10, 800 ;  /* 0x444800000a007902 */ /* 0x000e220000000000 */
[----:B------:R-:W-:-:S04]  /*0440*/  FFMA R3, R0, R10, RZ ;  /* 0x0000000a00037223 */ /* 0x000fc800000000ff */
[----:B------:R-:W-:-:S04]  /*0450*/  FFMA R8, R3, -800, R10 ;  /* 0xc448000003087823 */ /* 0x000fc8000000000a */
[----:B------:R-:W-:Y:S01]  /*0460*/  FFMA R0, R0, R8, R3 ;  /* 0x0000000800007223 */ /* 0x000fe20000000003 */
[----:B0-----:R-:W-:Y:S06]  /*0470*/  @!P0 BRA `(.L_x_3) ;  /* 0x00000000000c8947 */ /* 0x001fec0003800000 */
[----:B------:R-:W-:Y:S01]  /*0480*/  IMAD.MOV.U32 R3, RZ, RZ, R10 ;  /* 0x000000ffff037224 */ /* 0x000fe200078e000a */
[----:B------:R-:W-:-:S07]  /*0490*/  MOV R6, 0x4b0 ;  /* 0x000004b000067802 */ /* 0x000fce0000000f00 */
[----:B------:R-:W-:Y:S05]  /*04a0*/  CALL.REL.NOINC `($__internal_1_$__cuda_sm3x_div_rn_noftz_f32_slowpath) ;  /* 0x0000000800107944 */ /* 0x000fea0003c00000 */
.L_x_3:
[----:B------:R-:W-:Y:S05]  /*04b0*/  BSYNC.RECONVERGENT B0 ;  /* 0x0000000000007941 */ /* 0x000fea0003800200 */
.L_x_2:
[----:B------:R-:W0:Y:S01]  /*04c0*/  LDCU UR4, c[0x0][0x384] ;  /* 0x00007080ff0477ac */ /* 0x000e220008000800 */
[----:B------:R-:W-:Y:S02]  /*04d0*/  MOV R3, 0x3f800000 ;  /* 0x3f80000000037802 */ /* 0x000fe40000000f00 */
[----:B------:R-:W-:Y:S01]  /*04e0*/  CS2R R6, SRZ ;  /* 0x0000000000067805 */ /* 0x000fe2000001ff00 */
[----:B------:R-:W1:Y:S01]  /*04f0*/  LDCU UR5, c[0x0][0x394] ;  /* 0x00007280ff0577ac */ /* 0x000e620008000800 */
[----:B0-----:R-:W-:Y:S01]  /*0500*/  UISETP.GE.AND UP0, UPT, UR4, 0x1, UPT ;  /* 0x000000010400788c */ /* 0x001fe2000bf06270 */
[----:B-1----:R-:W-:-:S08]  /*0510*/  FADD R8, R0, UR5 ;  /* 0x0000000500087e21 */ /* 0x002fd00008000000 */
[----:B------:R-:W-:Y:S05]  /*0520*/  BRA.U !UP0, `(.L_x_4) ;  /* 0x0000000108647547 */ /* 0x000fea000b800000 */
[----:B------:R-:W-:Y:S01]  /*0530*/  HFMA2 R4, -RZ, RZ, 0, 0 ;  /* 0x00000000ff047431 */ /* 0x000fe200000001ff */
[----:B------:R-:W-:Y:S01]  /*0540*/  BSSY.RECONVERGENT B0, `(.L_x_5) ;  /* 0x0000013000007945 */ /* 0x000fe20003800200 */
[----:B------:R-:W-:Y:S01]  /*0550*/  IMAD.MOV.U32 R3, RZ, RZ, RZ ;  /* 0x000000ffff037224 */ /* 0x000fe200078e00ff */
[----:B------:R-:W0:Y:S01]  /*0560*/  LDCU UR4, c[0x0][0x384] ;  /* 0x00007080ff0477ac */ /* 0x000e220008000800 */
[----:B------:R-:W-:Y:S01]  /*0570*/  IMAD.MOV.U32 R0, RZ, RZ, RZ ;  /* 0x000000ffff007224 */ /* 0x000fe200078e00ff */
[----:B------:R-:W1:Y:S06]  /*0580*/  LDCU UR5, c[0x0][0x384] ;  /* 0x00007080ff0577ac */ /* 0x000e6c0008000800 */
.L_x_7:
[----:B------:R-:W-:Y:S01]  /*0590*/  FMUL R6, R0, R0 ;  /* 0x0000000000067220 */ /* 0x000fe20000400000 */
[----:B------:R-:W-:-:S04]  /*05a0*/  FMUL R9, R3, R3 ;  /* 0x0000000303097220 */ /* 0x000fc80000400000 */
[----:B------:R-:W-:-:S05]  /*05b0*/  FADD R7, R6, R9 ;  /* 0x0000000906077221 */ /* 0x000fca0000000000 */
[----:B------:R-:W-:-:S13]  /*05c0*/  FSETP.GEU.AND P0, PT, R7, 4, PT ;  /* 0x408000000700780b */ /* 0x000fda0003f0e000 */
[----:B------:R-:W-:Y:S05]  /*05d0*/  @P0 BRA `(.L_x_6) ;  /* 0x0000000000240947 */ /* 0x000fea0003800000 */
[----:B------:R-:W-:Y:S01]  /*05e0*/  IADD3 R4, PT, PT, R4, 0x1, RZ ;  /* 0x0000000104047810 */ /* 0x000fe20007ffe0ff */
[-C--:B------:R-:W-:Y:S01]  /*05f0*/  FMUL R7, R0, R3.reuse ;  /* 0x0000000300077220 */ /* 0x080fe20000400000 */
[----:B------:R-:W-:Y:S02]  /*0600*/  FADD R6, R6, -R9 ;  /* 0x8000000906067221 */ /* 0x000fe40000000000 */
[----:B-1----:R-:W-:Y:S01]  /*0610*/  ISETP.NE.AND P0, PT, R4, UR5, PT ;  /* 0x0000000504007c0c */ /* 0x002fe2000bf05270 */
[----:B------:R-:W-:Y:S01]  /*0620*/  FFMA R3, R0, R3, R7 ;  /* 0x0000000300037223 */ /* 0x000fe20000000007 */
[----:B------:R-:W-:-:S03]  /*0630*/  FADD R0, R5, R6 ;  /* 0x0000000605007221 */ /* 0x000fc60000000000 */
[----:B------:R-:W-:-:S08]  /*0640*/  FADD R3, R8, R3 ;  /* 0x0000000308037221 */ /* 0x000fd00000000000 */
[----:B------:R-:W-:Y:S05]  /*0650*/  @P0 BRA `(.L_x_7) ;  /* 0xfffffffc00cc0947 */ /* 0x000fea000383ffff */
[----:B0-----:R-:W-:-:S07]  /*0660*/  IMAD.U32 R4, RZ, RZ, UR4 ;  /* 0x00000004ff047e24 */ /* 0x001fce000f8e00ff */
.L_x_6:
[----:B01----:R-:W-:Y:S05]  /*0670*/  BSYNC.RECONVERGENT B0 ;  /* 0x0000000000007941 */ /* 0x003fea0003800200 */
.L_x_5:
[----:B------:R-:W-:Y:S01]  /*0680*/  IADD3 R4, PT, PT, R4, 0x1, RZ ;  /* 0x0000000104047810 */ /* 0x000fe20007ffe0ff */
[----:B------:R-:W-:Y:S01]  /*0690*/  IMAD.MOV.U32 R7, RZ, RZ, R0 ;  /* 0x000000ffff077224 */ /* 0x000fe200078e0000 */
[----:B------:R-:W-:Y:S02]  /*06a0*/  MOV R6, R3 ;  /* 0x0000000300067202 */ /* 0x000fe40000000f00 */
[----:B------:R-:W-:-:S07]  /*06b0*/  I2FP.F32.U32 R3, R4 ;  /* 0x0000000400037245 */ /* 0x000fce0000201000 */
.L_x_4:
[----:B------:R-:W-:Y:S01]  /*06c0*/  FMUL R0, R6, R6 ;  /* 0x0000000606007220 */ /* 0x000fe20000400000 */
[----:B------:R-:W0:Y:S01]  /*06d0*/  LDCU.64 UR4, c[0x0][0x358] ;  /* 0x00006b00ff0477ac */ /* 0x000e220008000a00 */
[----:B------:R-:W-:Y:S02]  /*06e0*/  BSSY.RECONVERGENT B0, `(.L_x_8) ;  /* 0x000000d000007945 */ /* 0x000fe40003800200 */
[----:B------:R-:W-:-:S04]  /*06f0*/  FFMA R5, R7, R7, R0 ;  /* 0x0000000707057223 */ /* 0x000fc80000000000 */
[----:B------:R-:W-:Y:S01]  /*0700*/  VIADD R0, R5, 0xf3000000 ;  /* 0xf300000005007836 */ /* 0x000fe20000000000 */
[----:B------:R1:W2:Y:S04]  /*0710*/  MUFU.RSQ R4, R5 ;  /* 0x0000000500047308 */ /* 0x0002a80000001400 */
[----:B------:R-:W-:-:S13]  /*0720*/  ISETP.GT.U32.AND P0, PT, R0, 0x727fffff, PT ;  /* 0x727fffff0000780c */ /* 0x000fda0003f04070 */
[----:B012---:R-:W-:Y:S05]  /*0730*/  @!P0 BRA `(.L_x_9) ;  /* 0x00000000000c8947 */ /* 0x007fea0003800000 */
[----:B------:R-:W-:-:S07]  /*0740*/  MOV R9, 0x760 ;  /* 0x0000076000097802 */ /* 0x000fce0000000f00 */
[----:B------:R-:W-:Y:S05]  /*0750*/  CALL.REL.NOINC `($__internal_0_$__cuda_sm20_sqrt_rn_f32_slowpath) ;  /* 0x0000000400047944 */ /* 0x000fea0003c00000 */
[----:B------:R-:W-:Y:S05]  /*0760*/  BRA `(.L_x_10) ;  /* 0x0000000000107947 */ /* 0x000fea0003800000 */
.L_x_9:
[----:B------:R-:W-:Y:S01]  /*0770*/  FMUL.FTZ R0, R5, R4 ;  /* 0x0000000405007220 */ /* 0x000fe20000410000 */
[----:B------:R-:W-:-:S03]  /*0780*/  FMUL.FTZ R4, R4, 0.5 ;  /* 0x3f00000004047820 */ /* 0x000fc60000410000 */
[----:B------:R-:W-:-:S04]  /*0790*/  FFMA R5, -R0, R0, R5 ;  /* 0x0000000000057223 */ /* 0x000fc80000000105 */
[----:B------:R-:W-:-:S07]  /*07a0*/  FFMA R0, R5, R4, R0 ;  /* 0x0000000405007223 */ /* 0x000fce0000000000 */
.L_x_10:
[----:B------:R-:W-:Y:S05]  /*07b0*/  BSYNC.RECONVERGENT B0 ;  /* 0x0000000000007941 */ /* 0x000fea0003800200 */
.L_x_8:
[----:B------:R-:W-:Y:S01]  /*07c0*/  MOV R9, R0 ;  /* 0x0000000000097202 */ /* 0x000fe20000000f00 */
[----:B------:R-:W-:Y:S01]  /*07d0*/  IMAD.MOV.U32 R5, RZ, RZ, 0x3dc6b27f ;  /* 0x3dc6b27fff057424 */ /* 0x000fe200078e00ff */
[----:B------:R-:W-:Y:S02]  /*07e0*/  MOV R10, 0x7f800000 ;  /* 0x7f800000000a7802 */ /* 0x000fe40000000f00 */
[----:B------:R-:W-:-:S13]  /*07f0*/  FSETP.GEU.AND P0, PT, R9, 1.175494350822287508e-38, PT ;  /* 0x008000000900780b */ /* 0x000fda0003f0e000 */
[----:B------:R-:W-:-:S04]  /*0800*/  @!P0 FMUL R9, R9, 8388608 ;  /* 0x4b00000009098820 */ /* 0x000fc80000400000 */
[----:B------:R-:W-:-:S05]  /*0810*/  VIADD R0, R9, 0xc0cafb0d ;  /* 0xc0cafb0d09007836 */ /* 0x000fca0000000000 */
[----:B------:R-:W-:-:S04]  /*0820*/  LOP3.LUT R4, R0, 0xff800000, RZ, 0xc0, !PT ;  /* 0xff80000000047812 */ /* 0x000fc800078ec0ff */
[----:B------:R-:W-:-:S05]  /*0830*/  IADD3 R0, PT, PT, R9, -R4, RZ ;  /* 0x8000000409007210 */ /* 0x000fca0007ffe0ff */
[----:B------:R-:W-:Y:S01]  /*0840*/  FADD R6, R0, -1 ;  /* 0xbf80000000067421 */ /* 0x000fe20000000000 */
[----:B------:R-:W-:Y:S02]  /*0850*/  FSEL R0, RZ, -23, P0 ;  /* 0xc1b80000ff007808 */ /* 0x000fe40000000000 */
[----:B------:R-:W-:Y:S01]  /*0860*/  ISETP.GT.U32.AND P0, PT, R9, 0x7f7fffff, PT ;  /* 0x7f7fffff0900780c */ /* 0x000fe20003f04070 */
[----:B------:R-:W-:-:S04]  /*0870*/  FFMA R5, R6, R5, -0.16845393180847167969 ;  /* 0xbe2c7f3006057423 */ /* 0x000fc80000000005 */
[----:B------:R-:W-:-:S04]  /*0880*/  FFMA R5, R6, R5, 0.1716887056827545166 ;  /* 0x3e2fcf2a06057423 */ /* 0x000fc80000000005 */
[----:B------:R-:W-:-:S04]  /*0890*/  FFMA R5, R6, R5, -0.17900948226451873779 ;  /* 0xbe374e4306057423 */ /* 0x000fc80000000005 */
[----:B------:R-:W-:-:S04]  /*08a0*/  FFMA R5, R6, R5, 0.20512372255325317383 ;  /* 0x3e520bf406057423 */ /* 0x000fc80000000005 */
[----:B------:R-:W-:-:S04]  /*08b0*/  FFMA R5, R6, R5, -0.24046532809734344482 ;  /* 0xbe763c8b06057423 */ /* 0x000fc80000000005 */
[----:B------:R-:W-:-:S04]  /*08c0*/  FFMA R5, R6, R5, 0.28857114911079406738 ;  /* 0x3e93bf9906057423 */ /* 0x000fc80000000005 */
[----:B------:R-:W-:-:S04]  /*08d0*/  FFMA R5, R6, R5, -0.36067417263984680176 ;  /* 0xbeb8aa4906057423 */ /* 0x000fc80000000005 */
[----:B------:R-:W-:-:S04]  /*08e0*/  FFMA R5, R6, R5, 0.48089820146560668945 ;  /* 0x3ef6384a06057423 */ /* 0x000fc80000000005 */
[----:B------:R-:W-:-:S04]  /*08f0*/  FFMA R5, R6, R5, -0.72134751081466674805 ;  /* 0xbf38aa3b06057423 */ /* 0x000fc80000000005 */
[----:B------:R-:W-:Y:S01]  /*0900*/  FMUL R7, R6, R5 ;  /* 0x0000000506077220 */ /* 0x000fe20000400000 */
[----:B------:R-:W-:-:S03]  /*0910*/  I2FP.F32.S32 R5, R4 ;  /* 0x0000000400057245 */ /* 0x000fc60000201400 */
[C---:B------:R-:W-:Y:S02]  /*0920*/  FMUL R7, R6.reuse, R7 ;  /* 0x0000000706077220 */ /* 0x040fe40000400000 */
[----:B------:R-:W-:Y:S01]  /*0930*/  FFMA R0, R5, 1.1920928955078125e-07, R0 ;  /* 0x3400000005007823 */ /* 0x000fe20000000000 */
[----:B------:R-:W-:Y:S02]  /*0940*/  HFMA2 R5, -RZ, RZ, 1.5048828125, 33.21875 ;  /* 0x3e055027ff057431 */ /* 0x000fe400000001ff */
[----:B------:R-:W-:-:S04]  /*0950*/  FFMA R7, R6, 1.4426950216293334961, R7 ;  /* 0x3fb8aa3b06077823 */ /* 0x000fc80000000007 */
[----:B------:R-:W-:Y:S01]  /*0960*/  FADD R0, R0, R7 ;  /* 0x0000000700007221 */ /* 0x000fe20000000000 */
[C---:B------:R-:W-:Y:S01]  /*0970*/  @P0 FFMA R0, R9.reuse, R10, +INF ;  /* 0x7f80000009000423 */ /* 0x040fe2000000000a */
[----:B------:R-:W-:-:S04]  /*0980*/  FSETP.NEU.AND P0, PT, R9, RZ, PT ;  /* 0x000000ff0900720b */ /* 0x000fc80003f0d000 */
[----:B------:R-:W-:-:S04]  /*0990*/  FSEL R0, R0, -INF , P0 ;  /* 0xff80000000007808 */ /* 0x000fc80000000000 */
[----:B------:R-:W-:-:S04]  /*09a0*/  FSETP.GEU.AND P0, PT, R0, 1.175494350822287508e-38, PT ;  /* 0x008000000000780b */ /* 0x000fc80003f0e000 */
[----:B------:R-:W-:-:S09]  /*09b0*/  FSEL R6, RZ, -23, P0 ;  /* 0xc1b80000ff067808 */ /* 0x000fd20000000000 */
[----:B------:R-:W-:-:S05]  /*09c0*/  @!P0 FMUL R0, R0, 8388608 ;  /* 0x4b00000000008820 */ /* 0x000fca0000400000 */
[C---:B------:R-:W-:Y:S02]  /*09d0*/  IADD3 R4, PT, PT, R0.reuse, -0x3f2aaaab, RZ ;  /* 0xc0d5555500047810 */ /* 0x040fe40007ffe0ff */
[----:B------:R-:W-:Y:S02]  /*09e0*/  ISETP.GT.U32.AND P0, PT, R0, 0x7f7fffff, PT ;  /* 0x7f7fffff0000780c */ /* 0x000fe40003f04070 */
[----:B------:R-:W-:-:S05]  /*09f0*/  LOP3.LUT R7, R4, 0xff800000, RZ, 0xc0, !PT ;  /* 0xff80000004077812 */ /* 0x000fca00078ec0ff */
[----:B------:R-:W-:Y:S01]  /*0a00*/  IMAD.IADD R4, R0, 0x1, -R7 ;  /* 0x0000000100047824 */ /* 0x000fe200078e0a07 */
[----:B------:R-:W-:-:S03]  /*0a10*/  I2FP.F32.S32 R7, R7 ;  /* 0x0000000700077245 */ /* 0x000fc60000201400 */
[----:B------:R-:W-:Y:S02]  /*0a20*/  FADD R8, R4, -1 ;  /* 0xbf80000004087421 */ /* 0x000fe40000000000 */
[----:B------:R-:W-:Y:S02]  /*0a30*/  FFMA R6, R7, 1.1920928955078125e-07, R6 ;  /* 0x3400000007067823 */ /* 0x000fe40000000006 */
[----:B------:R-:W-:-:S04]  /*0a40*/  FFMA R5, R8, -R5, 0.14084610342979431152 ;  /* 0x3e1039f608057423 */ /* 0x000fc80000000805 */
[----:B------:R-:W-:-:S04]  /*0a50*/  FFMA R5, R8, R5, -0.12148627638816833496 ;  /* 0xbdf8cdcc08057423 */ /* 0x000fc80000000005 */
[----:B------:R-:W-:-:S04]  /*0a60*/  FFMA R5, R8, R5, 0.13980610668659210205 ;  /* 0x3e0f295508057423 */ /* 0x000fc80000000005 */
[----:B------:R-:W-:-:S04]  /*0a70*/  FFMA R5, R8, R5, -0.16684235632419586182 ;  /* 0xbe2ad8b908057423 */ /* 0x000fc80000000005 */
[----:B------:R-:W-:-:S04]  /*0a80*/  FFMA R5, R8, R5, 0.20012299716472625732 ;  /* 0x3e4ced0b08057423 */ /* 0x000fc80000000005 */
[----:B------:R-:W-:-:S04]  /*0a90*/  FFMA R5, R8, R5, -0.24999669194221496582 ;  /* 0xbe7fff2208057423 */ /* 0x000fc80000000005 */
[C---:B------:R-:W-:Y:S02]  /*0aa0*/  FFMA R9, R8.reuse, R5, 0.33333182334899902344 ;  /* 0x3eaaaa7808097423 */ /* 0x040fe40000000005 */
[----:B------:R-:W0:Y:S02]  /*0ab0*/  LDC.64 R4, c[0x0][0x3a8] ;  /* 0x0000ea00ff047b82 */ /* 0x000e240000000a00 */
[----:B------:R-:W-:-:S04]  /*0ac0*/  FFMA R9, R8, R9, -0.5 ;  /* 0xbf00000008097423 */ /* 0x000fc80000000009 */
[----:B------:R-:W-:-:S04]  /*0ad0*/  FMUL R9, R8, R9 ;  /* 0x0000000908097220 */ /* 0x000fc80000400000 */
[----:B------:R-:W-:-:S04]  /*0ae0*/  FFMA R9, R8, R9, R8 ;  /* 0x0000000908097223 */ /* 0x000fc80000000008 */
[----:B------:R-:W-:Y:S01]  /*0af0*/  FFMA R6, R6, 0.69314718246459960938, R9 ;  /* 0x3f31721806067823 */ /* 0x000fe20000000009 */
[C---:B------:R-:W-:Y:S01]  /*0b00*/  @P0 FFMA R6, R0.reuse, R10, +INF ;  /* 0x7f80000000060423 */ /* 0x040fe2000000000a */
[----:B------:R-:W-:-:S04]  /*0b10*/  FSETP.NEU.AND P0, PT, R0, RZ, PT ;  /* 0x000000ff0000720b */ /* 0x000fc80003f0d000 */
[----:B------:R-:W-:Y:S01]  /*0b20*/  FSEL R6, R6, -INF , P0 ;  /* 0xff80000006067808 */ /* 0x000fe20000000000 */
[----:B0-----:R-:W-:-:S04]  /*0b30*/  IMAD.WIDE R4, R2, 0x4, R4 ;  /* 0x0000000402047825 */ /* 0x001fc800078e0204 */
[----:B------:R-:W-:-:S05]  /*0b40*/  FADD R3, -R6, R3 ;  /* 0x0000000306037221 */ /* 0x000fca0000000100 */
[----:B------:R-:W-:Y:S01]  /*0b50*/  STG.E desc[UR4][R4.64], R3 ;  /* 0x0000000304007986 */ /* 0x000fe2000c101904 */
[----:B------:R-:W-:Y:S05]  /*0b60*/  EXIT ;  /* 0x000000000000794d */ /* 0x000fea0003800000 */
        .weak           $__internal_0_$__cuda_sm20_sqrt_rn_f32_slowpath
        .type           $__internal_0_$__cuda_sm20_sqrt_rn_f32_slowpath,@function
        .size           $__internal_0_$__cuda_sm20_sqrt_rn_f32_slowpath,($__internal_1_$__cuda_sm3x_div_rn_noftz_f32_slowpath - $__internal_0_$__cuda_sm20_sqrt_rn_f32_slowpath)
$__internal_0_$__cuda_sm20_sqrt_rn_f32_slowpath:
[----:B------:R-:W-:-:S13]  /*0b70*/  LOP3.LUT P0, RZ, R5, 0x7fffffff, RZ, 0xc0, !PT ;  /* 0x7fffffff05ff7812 */ /* 0x000fda000780c0ff */
[----:B------:R-:W-:Y:S01]  /*0b80*/  @!P0 MOV R4, R5 ;  /* 0x0000000500048202 */ /* 0x000fe20000000f00 */
[----:B------:R-:W-:Y:S06]  /*0b90*/  @!P0 BRA `(.L_x_11) ;  /* 0x0000000000448947 */ /* 0x000fec0003800000 */
[----:B------:R-:W-:Y:S01]  /*0ba0*/  FSETP.GEU.FTZ.AND P0, PT, R5, RZ, PT ;  /* 0x000000ff0500720b */ /* 0x000fe20003f1e000 */
[----:B------:R-:W-:-:S12]  /*0bb0*/  IMAD.MOV.U32 R0, RZ, RZ, R5 ;  /* 0x000000ffff007224 */ /* 0x000fd800078e0005 */
[----:B------:R-:W-:Y:S01]  /*0bc0*/  @!P0 MOV R4, 0x7fffffff ;  /* 0x7fffffff00048802 */ /* 0x000fe20000000f00 */
[----:B------:R-:W-:Y:S06]  /*0bd0*/  @!P0 BRA `(.L_x_11) ;  /* 0x0000000000348947 */ /* 0x000fec0003800000 */
[----:B------:R-:W-:-:S13]  /*0be0*/  FSETP.GTU.FTZ.AND P0, PT, |R0|, +INF , PT ;  /* 0x7f8000000000780b */ /* 0x000fda0003f1c200 */
[----:B------:R-:W-:Y:S01]  /*0bf0*/  @P0 FADD.FTZ R4, R0, 1 ;  /* 0x3f80000000040421 */ /* 0x000fe20000010000 */
[----:B------:R-:W-:Y:S06]  /*0c00*/  @P0 BRA `(.L_x_11) ;  /* 0x0000000000280947 */ /* 0x000fec0003800000 */
[----:B------:R-:W-:-:S13]  /*0c10*/  FSETP.NEU.FTZ.AND P0, PT, |R0|, +INF , PT ;  /* 0x7f8000000000780b */ /* 0x000fda0003f1d200 */
[----:B------:R-:W-:-:S04]  /*0c20*/  @P0 FFMA R5, R0, 1.84467440737095516160e+19, RZ ;  /* 0x5f80000000050823 */ /* 0x000fc800000000ff */
[----:B------:R-:W0:Y:S02]  /*0c30*/  @P0 MUFU.RSQ R4, R5 ;  /* 0x0000000500040308 */ /* 0x000e240000001400 */
[----:B0-----:R-:W-:Y:S01]  /*0c40*/  @P0 FMUL.FTZ R6, R5, R4 ;  /* 0x0000000405060220 */ /* 0x001fe20000410000 */
[----:B------:R-:W-:Y:S01]  /*0c50*/  @P0 FMUL.FTZ R8, R4, 0.5 ;  /* 0x3f00000004080820 */ /* 0x000fe20000410000 */
[----:B------:R-:W-:Y:S02]  /*0c60*/  @!P0 MOV R4, R0 ;  /* 0x0000000000048202 */ /* 0x000fe40000000f00 */
[----:B------:R-:W-:-:S04]  /*0c70*/  @P0 FADD.FTZ R7, -R6, -RZ ;  /* 0x800000ff06070221 */ /* 0x000fc80000010100 */
[----:B------:R-:W-:-:S04]  /*0c80*/  @P0 FFMA R7, R6, R7, R5 ;  /* 0x0000000706070223 */ /* 0x000fc80000000005 */
[----:B------:R-:W-:-:S04]  /*0c90*/  @P0 FFMA R7, R7, R8, R6 ;  /* 0x0000000807070223 */ /* 0x000fc80000000006 */
[----:B------:R-:W-:-:S07]  /*0ca0*/  @P0 FMUL.FTZ R4, R7, 2.3283064365386962891e-10 ;  /* 0x2f80000007040820 */ /* 0x000fce0000410000 */
.L_x_11:
[----:B------:R-:W-:Y:S02]  /*0cb0*/  HFMA2 R5, -RZ, RZ, 0, 0 ;  /* 0x00000000ff057431 */ /* 0x000fe400000001ff */
[----:B------:R-:W-:Y:S01]  /*0cc0*/  IMAD.MOV.U32 R0, RZ, RZ, R4 ;  /* 0x000000ffff007224 */ /* 0x000fe200078e0004 */
[----:B------:R-:W-:-:S04]  /*0cd0*/  MOV R4, R9 ;  /* 0x0000000900047202 */ /* 0x000fc80000000f00 */
[----:B------:R-:W-:Y:S05]  /*0ce0*/  RET.REL.NODEC R4 `(mandelbrot) ;  /* 0xfffffff004c47950 */ /* 0x000fea0003c3ffff */
        .weak           $__internal_1_$__cuda_sm3x_div_rn_noftz_f32_slowpath
        .type           $__internal_1_$__cuda_sm3x_div_rn_noftz_f32_slowpath,@function
        .size           $__internal_1_$__cuda_sm3x_div_rn_noftz_f32_slowpath,(.L_x_25 - $__internal_1_$__cuda_sm3x_div_rn_noftz_f32_slowpath)
$__internal_1_$__cuda_sm3x_div_rn_noftz_f32_slowpath:
[----:B------:R-:W-:Y:S01]  /*0cf0*/  SHF.R.U32.HI R7, RZ, 0x17, R4 ;  /* 0x00000017ff077819 */ /* 0x000fe20000011604 */
[----:B------:R-:W-:Y:S01]  /*0d00*/  BSSY.RECONVERGENT B1, `(.L_x_12) ;  /* 0x0000064000017945 */ /* 0x000fe20003800200 */
[----:B------:R-:W-:Y:S02]  /*0d10*/  SHF.R.U32.HI R0, RZ, 0x17, R3 ;  /* 0x00000017ff007819 */ /* 0x000fe40000011603 */
[----:B------:R-:W-:Y:S02]  /*0d20*/  LOP3.LUT R7, R7, 0xff, RZ, 0xc0, !PT ;  /* 0x000000ff07077812 */ /* 0x000fe400078ec0ff */
[----:B------:R-:W-:Y:S02]  /*0d30*/  LOP3.LUT R12, R0, 0xff, RZ, 0xc0, !PT ;  /* 0x000000ff000c7812 */ /* 0x000fe400078ec0ff */
[----:B------:R-:W-:Y:S01]  /*0d40*/  MOV R8, 0x44480000 ;  /* 0x4448000000087802 */ /* 0x000fe20000000f00 */
[----:B------:R-:W-:Y:S01]  /*0d50*/  VIADD R10, R7, 0xffffffff ;  /* 0xffffffff070a7836 */ /* 0x000fe20000000000 */
[----:B------:R-:W-:-:S04]  /*0d60*/  IADD3 R11, PT, PT, R12, -0x1, RZ ;  /* 0xffffffff0c0b7810 */ /* 0x000fc80007ffe0ff */
[----:B------:R-:W-:-:S04]  /*0d70*/  ISETP.GT.U32.AND P0, PT, R10, 0xfd, PT ;  /* 0x000000fd0a00780c */ /* 0x000fc80003f04070 */
[----:B------:R-:W-:-:S13]  /*0d80*/  ISETP.GT.U32.OR P0, PT, R11, 0xfd, P0 ;  /* 0x000000fd0b00780c */ /* 0x000fda0000704470 */
[----:B------:R-:W-:Y:S01]  /*0d90*/  @!P0 IMAD.MOV.U32 R9, RZ, RZ, RZ ;  /* 0x000000ffff098224 */ /* 0x000fe200078e00ff */
[----:B------:R-:W-:Y:S06]  /*0da0*/  @!P0 BRA `(.L_x_13) ;  /* 0x0000000000608947 */ /* 0x000fec0003800000 */
[----:B------:R-:W-:Y:S01]  /*0db0*/  HFMA2 R0, -RZ, RZ, 4.28125, 0 ;  /* 0x44480000ff007431 */ /* 0x000fe200000001ff */
[----:B------:R-:W-:-:S04]  /*0dc0*/  FSETP.GTU.FTZ.AND P0, PT, |R3|, +INF , PT ;  /* 0x7f8000000300780b */ /* 0x000fc80003f1c200 */
[----:B------:R-:W-:-:S04]  /*0dd0*/  FSETP.GTU.FTZ.AND P1, PT, |R0|, +INF , PT ;  /* 0x7f8000000000780b */ /* 0x000fc80003f3c200 */
[----:B------:R-:W-:-:S13]  /*0de0*/  PLOP3.LUT P0, PT, P0, P1, PT, 0xf8, 0x8f ;  /* 0x00000000008f781c */ /* 0x000fda0000703f70 */
[----:B------:R-:W-:Y:S05]  /*0df0*/  @P0 BRA `(.L_x_14) ;  /* 0x00000004004c0947 */ /* 0x000fea0003800000 */
[----:B------:R-:W-:-:S13]  /*0e00*/  LOP3.LUT P0, RZ, R8, 0x7fffffff, R3, 0xc8, !PT ;  /* 0x7fffffff08ff7812 */ /* 0x000fda000780c803 */
[----:B------:R-:W-:Y:S05]  /*0e10*/  @!P0 BRA `(.L_x_15) ;  /* 0x00000004003c8947 */ /* 0x000fea0003800000 */
[C---:B------:R-:W-:Y:S02]  /*0e20*/  FSETP.NEU.FTZ.AND P2, PT, |R3|.reuse, +INF , PT ;  /* 0x7f8000000300780b */ /* 0x040fe40003f5d200 */
[----:B------:R-:W-:Y:S02]  /*0e30*/  FSETP.NEU.FTZ.AND P1, PT, |R0|, +INF , PT ;  /* 0x7f8000000000780b */ /* 0x000fe40003f3d200 */
[----:B------:R-:W-:-:S11]  /*0e40*/  FSETP.NEU.FTZ.AND P0, PT, |R3|, +INF , PT ;  /* 0x7f8000000300780b */ /* 0x000fd60003f1d200 */
[----:B------:R-:W-:Y:S05]  /*0e50*/  @!P1 BRA !P2, `(.L_x_15) ;  /* 0x00000004002c9947 */ /* 0x000fea0005000000 */
[----:B------:R-:W-:-:S04]  /*0e60*/  LOP3.LUT P2, RZ, R3, 0x7fffffff, RZ, 0xc0, !PT ;  /* 0x7fffffff03ff7812 */ /* 0x000fc8000784c0ff */
[----:B------:R-:W-:-:S13]  /*0e70*/  PLOP3.LUT P1, PT, P1, P2, PT, 0x2f, 0xf2 ;  /* 0x0000000000f2781c */ /* 0x000fda0000f24577 */
[----:B------:R-:W-:Y:S05]  /*0e80*/  @P1 BRA `(.L_x_16) ;  /* 0x0000000400181947 */ /* 0x000fea0003800000 */
[----:B------:R-:W-:-:S04]  /*0e90*/  LOP3.LUT P1, RZ, R8, 0x7fffffff, RZ, 0xc0, !PT ;  /* 0x7fffffff08ff7812 */ /* 0x000fc8000782c0ff */
[----:B------:R-:W-:-:S13]  /*0ea0*/  PLOP3.LUT P0, PT, P0, P1, PT, 0x2f, 0xf2 ;  /* 0x0000000000f2781c */ /* 0x000fda0000702577 */
[----:B------:R-:W-:Y:S05]  /*0eb0*/  @P0 BRA `(.L_x_17) ;  /* 0x0000000400000947 */ /* 0x000fea0003800000 */
[----:B------:R-:W-:Y:S02]  /*0ec0*/  ISETP.GE.AND P0, PT, R11, RZ, PT ;  /* 0x000000ff0b00720c */ /* 0x000fe40003f06270 */
[----:B------:R-:W-:-:S11]  /*0ed0*/  ISETP.GE.AND P1, PT, R10, RZ, PT ;  /* 0x000000ff0a00720c */ /* 0x000fd60003f26270 */
[----:B------:R-:W-:Y:S01]  /*0ee0*/  @P0 MOV R9, RZ ;  /* 0x000000ff00090202 */ /* 0x000fe20000000f00 */
[----:B------:R-:W-:Y:S02]  /*0ef0*/  @!P0 IMAD.MOV.U32 R9, RZ, RZ, -0x40 ;  /* 0xffffffc0ff098424 */ /* 0x000fe400078e00ff */
[----:B------:R-:W-:Y:S01]  /*0f00*/  @!P0 FFMA R3, R3, 1.84467440737095516160e+19, RZ ;  /* 0x5f80000003038823 */ /* 0x000fe200000000ff */
[----:B------:R-:W-:Y:S02]  /*0f10*/  @!P1 FFMA R8, R0, 1.84467440737095516160e+19, RZ ;  /* 0x5f80000000089823 */ /* 0x000fe400000000ff */
[----:B------:R-:W-:-:S07]  /*0f20*/  @!P1 IADD3 R9, PT, PT, R9, 0x40, RZ ;  /* 0x0000004009099810 */ /* 0x000fce0007ffe0ff */
.L_x_13:
[----:B------:R-:W-:Y:S01]  /*0f30*/  LEA R11, R7, 0xc0800000, 0x17 ;  /* 0xc0800000070b7811 */ /* 0x000fe200078eb8ff */
[----:B------:R-:W-:Y:S03]  /*0f40*/  BSSY.RECONVERGENT B2, `(.L_x_18) ;  /* 0x0000036000027945 */ /* 0x000fe60003800200 */
[----:B------:R-:W-:Y:S01]  /*0f50*/  IADD3 R11, PT, PT, -R11, R8, RZ ;  /* 0x000000080b0b7210 */ /* 0x000fe20007ffe1ff */
[----:B------:R-:W-:-:S03]  /*0f60*/  VIADD R8, R12, 0xffffff81 ;  /* 0xffffff810c087836 */ /* 0x000fc60000000000 */
[----:B------:R-:W0:Y:S01]  /*0f70*/  MUFU.RCP R10, R11 ;  /* 0x0000000b000a7308 */ /* 0x000e220000001000 */
[----:B------:R-:W-:Y:S01]  /*0f80*/  FADD.FTZ R13, -R11, -RZ ;  /* 0x800000ff0b0d7221 */ /* 0x000fe20000010100 */
[C---:B------:R-:W-:Y:S01]  /*0f90*/  IMAD R0, R8.reuse, -0x800000, R3 ;  /* 0xff80000008007824 */ /* 0x040fe200078e0203 */
[----:B------:R-:W-:-:S04]  /*0fa0*/  IADD3 R8, PT, PT, R8, 0x7f, -R7 ;  /* 0x0000007f08087810 */ /* 0x000fc80007ffe807 */
[----:B------:R-:W-:Y:S01]  /*0fb0*/  IADD3 R8, PT, PT, R8, R9, RZ ;  /* 0x0000000908087210 */ /* 0x000fe20007ffe0ff */
[----:B0-----:R-:W-:-:S04]  /*0fc0*/  FFMA R15, R10, R13, 1 ;  /* 0x3f8000000a0f7423 */ /* 0x001fc8000000000d */
[----:B------:R-:W-:-:S04]  /*0fd0*/  FFMA R12, R10, R15, R10 ;  /* 0x0000000f0a0c7223 */ /* 0x000fc8000000000a */
[----:B------:R-:W-:-:S04]  /*0fe0*/  FFMA R3, R0, R12, RZ ;  /* 0x0000000c00037223 */ /* 0x000fc800000000ff */
[----:B------:R-:W-:-:S04]  /*0ff0*/  FFMA R10, R13, R3, R0 ;  /* 0x000000030d0a7223 */ /* 0x000fc80000000000 */
[----:B------:R-:W-:-:S04]  /*1000*/  FFMA R15, R12, R10, R3 ;  /* 0x0000000a0c0f7223 */ /* 0x000fc80000000003 */
[----:B------:R-:W-:-:S04]  /*1010*/  FFMA R10, R13, R15, R0 ;  /* 0x0000000f0d0a7223 */ /* 0x000fc80000000000 */
[----:B------:R-:W-:-:S05]  /*1020*/  FFMA R0, R12, R10, R15 ;  /* 0x0000000a0c007223 */ /* 0x000fca000000000f */
[----:B------:R-:W-:-:S04]  /*1030*/  SHF.R.U32.HI R3, RZ, 0x17, R0 ;  /* 0x00000017ff037819 */ /* 0x000fc80000011600 */
[----:B------:R-:W-:-:S04]  /*1040*/  LOP3.LUT R3, R3, 0xff, RZ, 0xc0, !PT ;  /* 0x000000ff03037812 */ /* 0x000fc800078ec0ff */
[----:B------:R-:W-:-:S05]  /*1050*/  IADD3 R9, PT, PT, R3, R8, RZ ;  /* 0x0000000803097210 */ /* 0x000fca0007ffe0ff */
[----:B------:R-:W-:-:S05]  /*1060*/  VIADD R3, R9, 0xffffffff ;  /* 0xffffffff09037836 */ /* 0x000fca0000000000 */
[----:B------:R-:W-:-:S13]  /*1070*/  ISETP.GE.U32.AND P0, PT, R3, 0xfe, PT ;  /* 0x000000fe0300780c */ /* 0x000fda0003f06070 */
[----:B------:R-:W-:Y:S05]  /*1080*/  @!P0 BRA `(.L_x_19) ;  /* 0x0000000000808947 */ /* 0x000fea0003800000 */
[----:B------:R-:W-:-:S13]  /*1090*/  ISETP.GT.AND P0, PT, R9, 0xfe, PT ;  /* 0x000000fe0900780c */ /* 0x000fda0003f04270 */
[----:B------:R-:W-:Y:S05]  /*10a0*/  @P0 BRA `(.L_x_20) ;  /* 0x00000000006c0947 */ /* 0x000fea0003800000 */
[----:B------:R-:W-:-:S13]  /*10b0*/  ISETP.GE.AND P0, PT, R9, 0x1, PT ;  /* 0x000000010900780c */ /* 0x000fda0003f06270 */
[----:B------:R-:W-:Y:S05]  /*10c0*/  @P0 BRA `(.L_x_21) ;  /* 0x0000000000740947 */ /* 0x000fea0003800000 */
[----:B------:R-:W-:Y:S02]  /*10d0*/  ISETP.GE.AND P0, PT, R9, -0x18, PT ;  /* 0xffffffe80900780c */ /* 0x000fe40003f06270 */
[----:B------:R-:W-:-:S11]  /*10e0*/  LOP3.LUT R0, R0, 0x80000000, RZ, 0xc0, !PT ;  /* 0x8000000000007812 */ /* 0x000fd600078ec0ff */
[----:B------:R-:W-:Y:S05]  /*10f0*/  @!P0 BRA `(.L_x_21) ;  /* 0x0000000000688947 */ /* 0x000fea0003800000 */
[CCC-:B------:R-:W-:Y:S01]  /*1100*/  FFMA.RZ R3, R12.reuse, R10.reuse, R15.reuse ;  /* 0x0000000a0c037223 */ /* 0x1c0fe2000000c00f */
[CCC-:B------:R-:W-:Y:S01]  /*1110*/  FFMA.RM R8, R12.reuse, R10.reuse, R15.reuse ;  /* 0x0000000a0c087223 */ /* 0x1c0fe2000000400f */
[C---:B------:R-:W-:Y:S02]  /*1120*/  ISETP.NE.AND P2, PT, R9.reuse, RZ, PT ;  /* 0x000000ff0900720c */ /* 0x040fe40003f45270 */
[----:B------:R-:W-:Y:S02]  /*1130*/  ISETP.NE.AND P1, PT, R9, RZ, PT ;  /* 0x000000ff0900720c */ /* 0x000fe40003f25270 */
[----:B------:R-:W-:Y:S01]  /*1140*/  LOP3.LUT R7, R3, 0x7fffff, RZ, 0xc0, !PT ;  /* 0x007fffff03077812 */ /* 0x000fe200078ec0ff */
[----:B------:R-:W-:Y:S01]  /*1150*/  FFMA.RP R3, R12, R10, R15 ;  /* 0x0000000a0c037223 */ /* 0x000fe2000000800f */
[----:B------:R-:W-:Y:S02]  /*1160*/  IADD3 R10, PT, PT, R9, 0x20, RZ ;  /* 0x00000020090a7810 */ /* 0x000fe40007ffe0ff */
[----:B------:R-:W-:-:S02]  /*1170*/  LOP3.LUT R7, R7, 0x800000, RZ, 0xfc, !PT ;  /* 0x0080000007077812 */ /* 0x000fc400078efcff */
[----:B------:R-:W-:Y:S02]  /*1180*/  IADD3 R9, PT, PT, -R9, RZ, RZ ;  /* 0x000000ff09097210 */ /* 0x000fe40007ffe1ff */
[----:B------:R-:W-:Y:S02]  /*1190*/  SHF.L.U32 R10, R7, R10, RZ ;  /* 0x0000000a070a7219 */ /* 0x000fe400000006ff */
[----:B------:R-:W-:Y:S02]  /*11a0*/  FSETP.NEU.FTZ.AND P0, PT, R3, R8, PT ;  /* 0x000000080300720b */ /* 0x000fe40003f1d000 */
[----:B------:R-:W-:Y:S02]  /*11b0*/  SEL R8, R9, RZ, P2 ;  /* 0x000000ff09087207 */ /* 0x000fe40001000000 */
[----:B------:R-:W-:Y:S02]  /*11c0*/  ISETP.NE.AND P1, PT, R10, RZ, P1 ;  /* 0x000000ff0a00720c */ /* 0x000fe40000f25270 */
[----:B------:R-:W-:-:S02]  /*11d0*/  SHF.R.U32.HI R8, RZ, R8, R7 ;  /* 0x00000008ff087219 */ /* 0x000fc40000011607 */
[----:B------:R-:W-:Y:S02]  /*11e0*/  PLOP3.LUT P0, PT, P0, P1, PT, 0xf8, 0x8f ;  /* 0x00000000008f781c */ /* 0x000fe40000703f70 */
[----:B------:R-:W-:Y:S02]  /*11f0*/  SHF.R.U32.HI R10, RZ, 0x1, R8 ;  /* 0x00000001ff0a7819 */ /* 0x000fe40000011608 */
[----:B------:R-:W-:-:S04]  /*1200*/  SEL R3, RZ, 0x1, !P0 ;  /* 0x00000001ff037807 */ /* 0x000fc80004000000 */
[----:B------:R-:W-:-:S04]  /*1210*/  LOP3.LUT R3, R3, 0x1, R10, 0xf8, !PT ;  /* 0x0000000103037812 */ /* 0x000fc800078ef80a */
[----:B------:R-:W-:-:S05]  /*1220*/  LOP3.LUT R3, R3, R8, RZ, 0xc0, !PT ;  /* 0x0000000803037212 */ /* 0x000fca00078ec0ff */
[----:B------:R-:W-:-:S05]  /*1230*/  IMAD.IADD R3, R10, 0x1, R3 ;  /* 0x000000010a037824 */ /* 0x000fca00078e0203 */
[----:B------:R-:W-:Y:S01]  /*1240*/  LOP3.LUT R0, R3, R0, RZ, 0xfc, !PT ;  /* 0x0000000003007212 */ /* 0x000fe200078efcff */
[----:B------:R-:W-:Y:S06]  /*1250*/  BRA `(.L_x_21) ;  /* 0x0000000000107947 */ /* 0x000fec0003800000 */
.L_x_20:
[----:B------:R-:W-:-:S04]  /*1260*/  LOP3.LUT R0, R0, 0x80000000, RZ, 0xc0, !PT ;  /* 0x8000000000007812 */ /* 0x000fc800078ec0ff */
[----:B------:R-:W-:Y:S01]  /*1270*/  LOP3.LUT R0, R0, 0x7f800000, RZ, 0xfc, !PT ;  /* 0x7f80000000007812 */ /* 0x000fe200078efcff */
[----:B------:R-:W-:Y:S06]  /*1280*/  BRA `(.L_x_21) ;  /* 0x0000000000047947 */ /* 0x000fec0003800000 */
.L_x_19:
[----:B------:R-:W-:-:S07]  /*1290*/  LEA R0, R8, R0, 0x17 ;  /* 0x0000000008007211 */ /* 0x000fce00078eb8ff */
.L_x_21:
[----:B------:R-:W-:Y:S05]  /*12a0*/  BSYNC.RECONVERGENT B2 ;  /* 0x0000000000027941 */ /* 0x000fea0003800200 */
.L_x_18:
[----:B------:R-:W-:Y:S05]  /*12b0*/  BRA `(.L_x_22) ;  /* 0x0000000000207947 */ /* 0x000fea0003800000 */
.L_x_17:
[----:B------:R-:W-:-:S04]  /*12c0*/  LOP3.LUT R0, R8, 0x80000000, R3, 0x48, !PT ;  /* 0x8000000008007812 */ /* 0x000fc800078e4803 */
[----:B------:R-:W-:Y:S01]  /*12d0*/  LOP3.LUT R0, R0, 0x7f800000, RZ, 0xfc, !PT ;  /* 0x7f80000000007812 */ /* 0x000fe200078efcff */
[----:B------:R-:W-:Y:S06]  /*12e0*/  BRA `(.L_x_22) ;  /* 0x0000000000147947 */ /* 0x000fec0003800000 */
.L_x_16:
[----:B------:R-:W-:Y:S01]  /*12f0*/  LOP3.LUT R0, R8, 0x80000000, R3, 0x48, !PT ;  /* 0x8000000008007812 */ /* 0x000fe200078e4803 */
[----:B------:R-:W-:Y:S06]  /*1300*/  BRA `(.L_x_22) ;  /* 0x00000000000c7947 */ /* 0x000fec0003800000 */
.L_x_15:
[----:B------:R-:W0:Y:S01]  /*1310*/  MUFU.RSQ R0, -QNAN ;  /* 0xffc0000000007908 */ /* 0x000e220000001400 */
[----:B------:R-:W-:Y:S05]  /*1320*/  BRA `(.L_x_22) ;  /* 0x0000000000047947 */ /* 0x000fea0003800000 */
.L_x_14:
[----:B------:R-:W-:-:S07]  /*1330*/  FADD.FTZ R0, R3, R0 ;  /* 0x0000000003007221 */ /* 0x000fce0000010000 */
.L_x_22:
[----:B------:R-:W-:Y:S05]  /*1340*/  BSYNC.RECONVERGENT B1 ;  /* 0x0000000000017941 */ /* 0x000fea0003800200 */
.L_x_12:
[----:B------:R-:W-:-:S04]  /*1350*/  HFMA2 R7, -RZ, RZ, 0, 0 ;  /* 0x00000000ff077431 */ /* 0x000fc800000001ff */
[----:B0-----:R-:W-:Y:S05]  /*1360*/  RET.REL.NODEC R6 `(mandelbrot) ;  /* 0xffffffec06247950 */ /* 0x001fea0003c3ffff */
.L_x_23:
[----:B------:R-:W-:-:S00]  /*1370*/  BRA `(.L_x_23) ;  /* 0xfffffffc00fc7947 */ /* 0x000fc0000383ffff */
[----:B------:R-:W-:-:S00]  /*1380*/  NOP ;  /* 0x0000000000007918 */ /* 0x000fc00000000000 */
[----:B------:R-:W-:-:S00]  /*1390*/  NOP ;  /* 0x0000000000007918 */ /* 0x000fc00000000000 */
[----:B------:R-:W-:-:S00]  /*13a0*/  NOP ;  /* 0x0000000000007918 */ /* 0x000fc00000000000 */
[----:B------:R-:W-:-:S00]  /*13b0*/  NOP ;  /* 0x0000000000007918 */ /* 0x000fc00000000000 */
[----:B------:R-:W-:-:S00]  /*13c0*/  NOP ;  /* 0x0000000000007918 */ /* 0x000fc00000000000 */
[----:B------:R-:W-:-:S00]  /*13d0*/  NOP ;  /* 0x0000000000007918 */ /* 0x000fc00000000000 */
[----:B------:R-:W-:-:S00]  /*13e0*/  NOP ;  /* 0x0000000000007918 */ /* 0x000fc00000000000 */
[----:B------:R-:W-:-:S00]  /*13f0*/  NOP ;  /* 0x0000000000007918 */ /* 0x000fc00000000000 */
.L_x_25:


//--------------------- .nv.shared.reserved.0     --------------------------
	.section	.nv.shared.reserved.0,"aw",@nobits
	.weak		__nv_reservedSMEM_offset_0_alias
	.size		__nv_reservedSMEM_offset_0_alias, 0, 64
	.other		__nv_reservedSMEM_offset_0_alias,@"STO_CUDA_RESERVED_SHARED STV_DEFAULT"
__nv_reservedSMEM_offset_0_alias:
	.zero		0
	.zero		64


//--------------------- .nv.constant0.mandelbrot  --------------------------
	.section	.nv.constant0.mandelbrot,"a",@progbits
	.sectionflags	@""
	.align	4
.nv.constant0.mandelbrot:
	.zero		944


//--------------------- SYMBOLS --------------------------

	.type		.nv.reservedSmem.offset0,@object
	.size		.nv.reservedSmem.offset0,0x4
